//
// Generated by NVIDIA NVVM Compiler
//
// Compiler Build ID: CL-36424714
// Cuda compilation tools, release 13.0, V13.0.88
// Based on NVVM 20.0.0
//

.version 9.0
.target sm_100
.address_size 64

	// .globl	_Z11find_kerneljPb
// _ZZ11find_kerneljPbE12isPrime_flag has been demoted

.visible .entry _Z11find_kerneljPb(
	.param .u32 _Z11find_kerneljPb_param_0,
	.param .u64 .ptr .align 1 _Z11find_kerneljPb_param_1
)
{
	.reg .pred 	%p<14>;
	.reg .b16 	%rs<22>;
	.reg .b32 	%r<19>;
	.reg .b64 	%rd<5>;
	// demoted variable
	.shared .align 1 .u8 _ZZ11find_kerneljPbE12isPrime_flag;
	ld.param.u32 	%r11, [_Z11find_kerneljPb_param_0];
	ld.param.u64 	%rd2, [_Z11find_kerneljPb_param_1];
	mov.u32 	%r12, %ctaid.x;
	add.s32 	%r17, %r12, 3;
	setp.gt.u32 	%p1, %r17, %r11;
	@%p1 bra 	$L__BB0_12;
	mov.u32 	%r2, %tid.x;
	add.s32 	%r3, %r2, 3;
	mul.lo.s32 	%r4, %r3, %r3;
	mov.u32 	%r5, %ntid.x;
	mov.u32 	%r6, %nctaid.x;
	ld.shared.u8 	%rs19, [_ZZ11find_kerneljPbE12isPrime_flag];
	cvta.to.global.u64 	%rd1, %rd2;
$L__BB0_2:
	setp.ne.s32 	%p2, %r2, 0;
	@%p2 bra 	$L__BB0_4;
	mov.b16 	%rs19, 1;
	st.shared.u8 	[_ZZ11find_kerneljPbE12isPrime_flag], %rs19;
$L__BB0_4:
	setp.gt.u32 	%p3, %r4, %r17;
	and.b16  	%rs10, %rs19, 255;
	setp.eq.s16 	%p4, %rs10, 0;
	or.pred  	%p5, %p3, %p4;
	@%p5 bra 	$L__BB0_9;
	mov.u32 	%r18, %r3;
$L__BB0_6:
	rem.u32 	%r13, %r17, %r18;
	setp.ne.s32 	%p6, %r13, 0;
	@%p6 bra 	$L__BB0_8;
	mov.b16 	%rs19, 0;
	st.shared.u8 	[_ZZ11find_kerneljPbE12isPrime_flag], %rs19;
$L__BB0_8:
	add.s32 	%r18, %r18, %r5;
	mul.lo.s32 	%r14, %r18, %r18;
	setp.le.u32 	%p7, %r14, %r17;
	and.b16  	%rs12, %rs19, 255;
	setp.ne.s16 	%p8, %rs12, 0;
	and.pred  	%p9, %p7, %p8;
	@%p9 bra 	$L__BB0_6;
$L__BB0_9:
	setp.ne.s32 	%p10, %r2, 0;
	and.b16  	%rs13, %rs19, 255;
	setp.ne.s16 	%p11, %rs13, 1;
	or.pred  	%p12, %p10, %p11;
	@%p12 bra 	$L__BB0_11;
	add.s32 	%r15, %r17, -3;
	shr.u32 	%r16, %r15, 1;
	cvt.u64.u32 	%rd3, %r16;
	add.s64 	%rd4, %rd1, %rd3;
	mov.b16 	%rs14, 1;
	st.global.u8 	[%rd4], %rs14;
$L__BB0_11:
	add.s32 	%r17, %r17, %r6;
	setp.le.u32 	%p13, %r17, %r11;
	@%p13 bra 	$L__BB0_2;
$L__BB0_12:
	ret;

}


// ===== COMPILED SASS (sm_100) =====

	.target	sm_100

	.elftype	@"ET_EXEC"


//--------------------- .note.nv.tkinfo           --------------------------
	.section	.note.nv.tkinfo,"",@"SHT_NOTE"
	.sectionflags	@"SHF_NOTE_NV_TKINFO"
	.tkinfo
        /*0018*/ 	.word	0x00000002
        /*0030*/ 	.string	""
        /*0030*/ 	.string	"ptxas"
        /*0030*/ 	.string	"Cuda compilation tools, release 13.0, V13.0.88"
        /*0030*/ 	.string	"Build cuda_13.0.r13.0/compiler.36424714_0"
        /*0030*/ 	.string	"-arch sm_100 -m 64 "



//--------------------- .note.nv.cuinfo           --------------------------
	.section	.note.nv.cuinfo,"",@"SHT_NOTE"
	.sectionflags	@"SHF_NOTE_NV_CUINFO"
        /*0018*/ 	.short	0x0002
        /*001a*/ 	.short	0x0064
        /*001c*/ 	.short	0x0082
	.zero		2


//--------------------- .nv.info                  --------------------------
	.section	.nv.info,"",@"SHT_CUDA_INFO"
	.align	4


	//----- nvinfo : EIATTR_REGCOUNT
	.align		4
        /*0000*/ 	.byte	0x04, 0x2f
        /*0002*/ 	.short	(.L_1 - .L_0)
	.align		4
.L_0:
        /*0004*/ 	.word	index@(_Z11find_kerneljPb)
        /*0008*/ 	.word	0x0000000f


	//----- nvinfo : EIATTR_FRAME_SIZE
	.align		4
.L_1:
        /*000c*/ 	.byte	0x04, 0x11
        /*000e*/ 	.short	(.L_3 - .L_2)
	.align		4
.L_2:
        /*0010*/ 	.word	index@(_Z11find_kerneljPb)
        /*0014*/ 	.word	0x00000000


	//----- nvinfo : EIATTR_MIN_STACK_SIZE
	.align		4
.L_3:
        /*0018*/ 	.byte	0x04, 0x12
        /*001a*/ 	.short	(.L_5 - .L_4)
	.align		4
.L_4:
        /*001c*/ 	.word	index@(_Z11find_kerneljPb)
        /*0020*/ 	.word	0x00000000
.L_5:


//--------------------- .nv.compat                --------------------------
	.section	.nv.compat,"",@"SHT_CUDA_COMPAT_INFO"
	.align	4
        /*0000*/ 	.byte	0x02, 0x09, 0x00, 0x00, 0x02, 0x02, 0x01, 0x00, 0x02, 0x05, 0x05, 0x00, 0x03, 0x07, 0x01, 0x01
        /*0010*/ 	.byte	0x02, 0x03, 0x00, 0x00, 0x02, 0x06, 0x01, 0x00, 0x04, 0x0b, 0x08, 0x00, 0x09, 0x00, 0x00, 0x00
        /*0020*/ 	.byte	0x00, 0x00, 0x00, 0x00


//--------------------- .nv.info._Z11find_kerneljPb --------------------------
	.section	.nv.info._Z11find_kerneljPb,"",@"SHT_CUDA_INFO"
	.sectionflags	@""
	.align	4


	//----- nvinfo : EIATTR_CUDA_API_VERSION
	.align		4
        /*0000*/ 	.byte	0x04, 0x37
        /*0002*/ 	.short	(.L_7 - .L_6)
.L_6:
        /*0004*/ 	.word	0x00000082


	//----- nvinfo : EIATTR_KPARAM_INFO
	.align		4
.L_7:
        /*0008*/ 	.byte	0x04, 0x17
        /*000a*/ 	.short	(.L_9 - .L_8)
.L_8:
        /*000c*/ 	.word	0x00000000
        /*0010*/ 	.short	0x0001
        /*0012*/ 	.short	0x0008
        /*0014*/ 	.byte	0x00, 0xf5, 0x21, 0x00


	//----- nvinfo : EIATTR_KPARAM_INFO
	.align		4
.L_9:
        /*0018*/ 	.byte	0x04, 0x17
        /*001a*/ 	.short	(.L_11 - .L_10)
.L_10:
        /*001c*/ 	.word	0x00000000
        /*0020*/ 	.short	0x0000
        /*0022*/ 	.short	0x0000
        /*0024*/ 	.byte	0x00, 0xf0, 0x11, 0x00


	//----- nvinfo : EIATTR_SPARSE_MMA_MASK
	.align		4
.L_11:
        /*0028*/ 	.byte	0x03, 0x50
        /*002a*/ 	.short	0x0000


	//----- nvinfo : EIATTR_MAXREG_COUNT
	.align		4
        /*002c*/ 	.byte	0x03, 0x1b
        /*002e*/ 	.short	0x00ff


	//----- nvinfo : EIATTR_MERCURY_ISA_VERSION
	.align		4
        /*0030*/ 	.byte	0x03, 0x5f
        /*0032*/ 	.short	0x0101


	//----- nvinfo : EIATTR_VRC_CTA_INIT_COUNT
	.align		4
        /*0034*/ 	.byte	0x02, 0x4a
	.zero		1
	.zero		1


	//----- nvinfo : EIATTR_EXIT_INSTR_OFFSETS
	.align		4
        /*0038*/ 	.byte	0x04, 0x1c
        /*003a*/ 	.short	(.L_13 - .L_12)


	//   ....[0]....
.L_12:
        /*003c*/ 	.word	0x00000050


	//   ....[1]....
        /*0040*/ 	.word	0x00000480


	//----- nvinfo : EIATTR_CRS_STACK_SIZE
	.align		4
.L_13:
        /*0044*/ 	.byte	0x04, 0x1e
        /*0046*/ 	.short	(.L_15 - .L_14)
.L_14:
        /*0048*/ 	.word	0x00000000


	//----- nvinfo : EIATTR_CBANK_PARAM_SIZE
	.align		4
.L_15:
        /*004c*/ 	.byte	0x03, 0x19
        /*004e*/ 	.short	0x0010


	//----- nvinfo : EIATTR_PARAM_CBANK
	.align		4
        /*0050*/ 	.byte	0x04, 0x0a
        /*0052*/ 	.short	(.L_17 - .L_16)
	.align		4
.L_16:
        /*0054*/ 	.word	index@(.nv.constant0._Z11find_kerneljPb)
        /*0058*/ 	.short	0x0380
        /*005a*/ 	.short	0x0010


	//----- nvinfo : EIATTR_SW_WAR
	.align		4
.L_17:
        /*005c*/ 	.byte	0x04, 0x36
        /*005e*/ 	.short	(.L_19 - .L_18)
.L_18:
        /*0060*/ 	.word	0x00000008
.L_19:


//--------------------- .nv.callgraph             --------------------------
	.section	.nv.callgraph,"",@"SHT_CUDA_CALLGRAPH"
	.align	4
	.sectionentsize	8
	.align		4
        /*0000*/ 	.word	0x00000000
	.align		4
        /*0004*/ 	.word	0xffffffff
	.align		4
        /*0008*/ 	.word	0x00000000
	.align		4
        /*000c*/ 	.word	0xfffffffe
	.align		4
        /*0010*/ 	.word	0x00000000
	.align		4
        /*0014*/ 	.word	0xfffffffd
	.align		4
        /*0018*/ 	.word	0x00000000
	.align		4
        /*001c*/ 	.word	0xfffffffc


//--------------------- .text._Z11find_kerneljPb  --------------------------
	.section	.text._Z11find_kerneljPb,"ax",@progbits
	.align	128
        .global         _Z11find_kerneljPb
        .type           _Z11find_kerneljPb,@function
        .size           _Z11find_kerneljPb,(.L_x_5 - _Z11find_kerneljPb)
        .other          _Z11find_kerneljPb,@"STO_CUDA_ENTRY STV_DEFAULT"
_Z11find_kerneljPb:
.text._Z11find_kerneljPb:
[----:B------:R-:W-:Y:S08]  /*0000*/  LDC R1, c[0x0][0x37c] ;  /* 0x0000df00ff017b82 */ /* 0x000ff00000000800 */
[----:B------:R-:W0:Y:S08]  /*0010*/  S2UR UR4, SR_CTAID.X ;  /* 0x00000000000479c3 */ /* 0x000e300000002500 */
[----:B------:R-:W1:Y:S01]  /*0020*/  LDC R0, c[0x0][0x380] ;  /* 0x0000e000ff007b82 */ /* 0x000e620000000800 */
[----:B0-----:R-:W-:-:S06]  /*0030*/  UIADD3 UR4, UPT, UPT, UR4, 0x3, URZ ;  /* 0x0000000304047890 */ /* 0x001fcc000fffe0ff */
[----:B-1----:R-:W-:-:S13]  /*0040*/  ISETP.LT.U32.AND P0, PT, R0, UR4, PT ;  /* 0x0000000400007c0c */ /* 0x002fda000bf01070 */
[----:B------:R-:W-:Y:S05]  /*0050*/  @P0 EXIT ;  /* 0x000000000000094d */ /* 0x000fea0003800000 */
[----:B------:R-:W0:Y:S01]  /*0060*/  S2UR UR6, SR_CgaCtaId ;  /* 0x00000000000679c3 */ /* 0x000e220000008800 */
[----:B------:R-:W1:Y:S01]  /*0070*/  S2R R12, SR_TID.X ;  /* 0x00000000000c7919 */ /* 0x000e620000002100 */
[----:B------:R-:W-:Y:S01]  /*0080*/  UMOV UR5, 0x400 ;  /* 0x0000040000057882 */ /* 0x000fe20000000000 */
[----:B------:R-:W-:Y:S01]  /*0090*/  IMAD.U32 R3, RZ, RZ, UR4 ;  /* 0x00000004ff037e24 */ /* 0x000fe2000f8e00ff */
[----:B0-----:R-:W-:Y:S01]  /*00a0*/  ULEA UR5, UR6, UR5, 0x18 ;  /* 0x0000000506057291 */ /* 0x001fe2000f8ec0ff */
[----:B------:R-:W0:Y:S08]  /*00b0*/  LDCU.64 UR6, c[0x0][0x358] ;  /* 0x00006b00ff0677ac */ /* 0x000e300008000a00 */
[----:B------:R-:W2:Y:S01]  /*00c0*/  LDS.U8 R5, [UR5] ;  /* 0x00000005ff057984 */ /* 0x000ea20008000000 */
[----:B-1----:R-:W-:Y:S01]  /*00d0*/  VIADD R2, R12, 0x3 ;  /* 0x000000030c027836 */ /* 0x002fe20000000000 */
[----:B------:R-:W1:Y:S01]  /*00e0*/  LDCU UR5, c[0x0][0x360] ;  /* 0x00006c00ff0577ac */ /* 0x000e620008000800 */
[----:B------:R-:W3:Y:S02]  /*00f0*/  LDC R0, c[0x0][0x370] ;  /* 0x0000dc00ff007b82 */ /* 0x000ee40000000800 */
[----:B------:R-:W-:-:S07]  /*0100*/  IMAD R4, R2, R2, RZ ;  /* 0x0000000202047224 */ /* 0x000fce00078e02ff */
.L_x_3:
[----:B------:R-:W-:Y:S01]  /*0110*/  ISETP.NE.AND P1, PT, R12, RZ, PT ;  /* 0x000000ff0c00720c */ /* 0x000fe20003f25270 */
[----:B------:R-:W-:Y:S01]  /*0120*/  IMAD.MOV.U32 R6, RZ, RZ, 0x1 ;  /* 0x00000001ff067424 */ /* 0x000fe200078e00ff */
[----:B------:R-:W-:Y:S11]  /*0130*/  BSSY.RECONVERGENT B0, `(.L_x_0) ;  /* 0x0000026000007945 */ /* 0x000ff60003800200 */
[----:B------:R-:W4:Y:S01]  /*0140*/  @!P1 S2R R8, SR_CgaCtaId ;  /* 0x0000000000089919 */ /* 0x000f220000008800 */
[----:B------:R-:W-:-:S02]  /*0150*/  @!P1 MOV R7, 0x400 ;  /* 0x0000040000079802 */ /* 0x000fc40000000f00 */
[----:B--2---:R-:W-:-:S04]  /*0160*/  @!P1 PRMT R5, R6, 0x7610, R5 ;  /* 0x0000761006059816 */ /* 0x004fc80000000005 */
[----:B------:R-:W-:-:S04]  /*0170*/  LOP3.LUT P0, RZ, R5, 0xff, RZ, 0xc0, !PT ;  /* 0x000000ff05ff7812 */ /* 0x000fc8000780c0ff */
[----:B------:R-:W-:Y:S02]  /*0180*/  ISETP.GT.U32.OR P0, PT, R4, R3, !P0 ;  /* 0x000000030400720c */ /* 0x000fe40004704470 */
[----:B----4-:R-:W-:-:S05]  /*0190*/  @!P1 LEA R7, R8, R7, 0x18 ;  /* 0x0000000708079211 */ /* 0x010fca00078ec0ff */
[----:B------:R2:W-:Y:S06]  /*01a0*/  @!P1 STS.U8 [R7], R6 ;  /* 0x0000000607009388 */ /* 0x0005ec0000000000 */
[----:B------:R-:W-:Y:S05]  /*01b0*/  @P0 BRA `(.L_x_1) ;  /* 0x0000000000740947 */ /* 0x000fea0003800000 */
[----:B------:R-:W-:-:S07]  /*01c0*/  IMAD.MOV.U32 R8, RZ, RZ, R2 ;  /* 0x000000ffff087224 */ /* 0x000fce00078e0002 */
.L_x_2:
[----:B------:R-:W4:Y:S01]  /*01d0*/  I2F.U32.RP R9, R8 ;  /* 0x0000000800097306 */ /* 0x000f220000209000 */
[----:B------:R-:W-:-:S07]  /*01e0*/  ISETP.NE.U32.AND P1, PT, R8, RZ, PT ;  /* 0x000000ff0800720c */ /* 0x000fce0003f25070 */
[----:B----4-:R-:W2:Y:S02]  /*01f0*/  MUFU.RCP R9, R9 ;  /* 0x0000000900097308 */ /* 0x010ea40000001000 */
[----:B--2---:R-:W-:-:S06]  /*0200*/  VIADD R6, R9, 0xffffffe ;  /* 0x0ffffffe09067836 */ /* 0x004fcc0000000000 */
[----:B------:R2:W4:Y:S02]  /*0210*/  F2I.FTZ.U32.TRUNC.NTZ R7, R6 ;  /* 0x0000000600077305 */ /* 0x000524000021f000 */
[----:B--2---:R-:W-:Y:S02]  /*0220*/  IMAD.MOV.U32 R6, RZ, RZ, RZ ;  /* 0x000000ffff067224 */ /* 0x004fe400078e00ff */
[----:B----4-:R-:W-:-:S04]  /*0230*/  IMAD.MOV R11, RZ, RZ, -R7 ;  /* 0x000000ffff0b7224 */ /* 0x010fc800078e0a07 */
[----:B------:R-:W-:-:S04]  /*0240*/  IMAD R11, R11, R8, RZ ;  /* 0x000000080b0b7224 */ /* 0x000fc800078e02ff */
[----:B------:R-:W-:-:S06]  /*0250*/  IMAD.HI.U32 R10, R7, R11, R6 ;  /* 0x0000000b070a7227 */ /* 0x000fcc00078e0006 */
[----:B------:R-:W-:-:S04]  /*0260*/  IMAD.HI.U32 R10, R10, R3, RZ ;  /* 0x000000030a0a7227 */ /* 0x000fc800078e00ff */
[----:B------:R-:W-:-:S04]  /*0270*/  IMAD.MOV R10, RZ, RZ, -R10 ;  /* 0x000000ffff0a7224 */ /* 0x000fc800078e0a0a */
[----:B------:R-:W-:-:S05]  /*0280*/  IMAD R7, R8, R10, R3 ;  /* 0x0000000a08077224 */ /* 0x000fca00078e0203 */
[----:B------:R-:W-:-:S13]  /*0290*/  ISETP.GE.U32.AND P0, PT, R7, R8, PT ;  /* 0x000000080700720c */ /* 0x000fda0003f06070 */
[----:B------:R-:W-:-:S05]  /*02a0*/  @P0 IMAD.IADD R7, R7, 0x1, -R8 ;  /* 0x0000000107070824 */ /* 0x000fca00078e0a08 */
[----:B------:R-:W-:-:S13]  /*02b0*/  ISETP.GE.U32.AND P0, PT, R7, R8, PT ;  /* 0x000000080700720c */ /* 0x000fda0003f06070 */
[----:B------:R-:W-:Y:S01]  /*02c0*/  @P0 IMAD.IADD R7, R7, 0x1, -R8 ;  /* 0x0000000107070824 */ /* 0x000fe200078e0a08 */
[----:B------:R-:W-:Y:S01]  /*02d0*/  @!P1 LOP3.LUT R7, RZ, R8, RZ, 0x33, !PT ;  /* 0x00000008ff079212 */ /* 0x000fe200078e33ff */
[----:B-1----:R-:W-:-:S03]  /*02e0*/  VIADD R8, R8, UR5 ;  /* 0x0000000508087c36 */ /* 0x002fc60008000000 */
[----:B------:R-:W-:-:S13]  /*02f0*/  ISETP.NE.AND P0, PT, R7, RZ, PT ;  /* 0x000000ff0700720c */ /* 0x000fda0003f05270 */
[----:B------:R-:W1:Y:S01]  /*0300*/  @!P0 S2R R7, SR_CgaCtaId ;  /* 0x0000000000078919 */ /* 0x000e620000008800 */
[----:B------:R-:W-:Y:S02]  /*0310*/  @!P0 MOV R6, 0x400 ;  /* 0x0000040000068802 */ /* 0x000fe40000000f00 */
[----:B------:R-:W-:Y:S02]  /*0320*/  @!P0 PRMT R5, RZ, 0x7610, R5 ;  /* 0x00007610ff058816 */ /* 0x000fe40000000005 */
[----:B-1----:R-:W-:Y:S01]  /*0330*/  @!P0 LEA R7, R7, R6, 0x18 ;  /* 0x0000000607078211 */ /* 0x002fe200078ec0ff */
[----:B------:R-:W-:-:S04]  /*0340*/  IMAD R6, R8, R8, RZ ;  /* 0x0000000808067224 */ /* 0x000fc800078e02ff */
[----:B------:R4:W-:Y:S01]  /*0350*/  @!P0 STS.U8 [R7], RZ ;  /* 0x000000ff07008388 */ /* 0x0009e20000000000 */
[----:B------:R-:W-:Y:S02]  /*0360*/  ISETP.LE.U32.AND P1, PT, R6, R3, PT ;  /* 0x000000030600720c */ /* 0x000fe40003f23070 */
[----:B------:R-:W-:-:S13]  /*0370*/  LOP3.LUT P0, RZ, R5, 0xff, RZ, 0xc0, !PT ;  /* 0x000000ff05ff7812 */ /* 0x000fda000780c0ff */
[----:B----4-:R-:W-:Y:S05]  /*0380*/  @P0 BRA P1, `(.L_x_2) ;  /* 0xfffffffc00900947 */ /* 0x010fea000083ffff */
.L_x_1:
[----:B01----:R-:W-:Y:S05]  /*0390*/  BSYNC.RECONVERGENT B0 ;  /* 0x0000000000007941 */ /* 0x003fea0003800200 */
.L_x_0:
[----:B--2---:R-:W-:Y:S01]  /*03a0*/  LOP3.LUT R6, R5, 0xff, RZ, 0xc0, !PT ;  /* 0x000000ff05067812 */ /* 0x004fe200078ec0ff */
[----:B------:R-:W0:Y:S03]  /*03b0*/  LDCU UR4, c[0x0][0x380] ;  /* 0x00007000ff0477ac */ /* 0x000e260008000800 */
[----:B------:R-:W-:-:S04]  /*03c0*/  ISETP.NE.AND P0, PT, R6, 0x1, PT ;  /* 0x000000010600780c */ /* 0x000fc80003f05270 */
[----:B------:R-:W-:-:S13]  /*03d0*/  ISETP.NE.OR P0, PT, R12, RZ, P0 ;  /* 0x000000ff0c00720c */ /* 0x000fda0000705670 */
[----:B------:R-:W1:Y:S01]  /*03e0*/  @!P0 LDC.64 R8, c[0x0][0x388] ;  /* 0x0000e200ff088b82 */ /* 0x000e620000000a00 */
[----:B------:R-:W-:Y:S02]  /*03f0*/  @!P0 VIADD R6, R3, 0xfffffffd ;  /* 0xfffffffd03068836 */ /* 0x000fe40000000000 */
[----:B---3--:R-:W-:-:S03]  /*0400*/  IMAD.IADD R3, R0, 0x1, R3 ;  /* 0x0000000100037824 */ /* 0x008fc600078e0203 */
[----:B------:R-:W-:-:S04]  /*0410*/  @!P0 SHF.R.U32.HI R7, RZ, 0x1, R6 ;  /* 0x00000001ff078819 */ /* 0x000fc80000011606 */
[----:B-1----:R-:W-:Y:S01]  /*0420*/  @!P0 IADD3 R6, P1, PT, R7, R8, RZ ;  /* 0x0000000807068210 */ /* 0x002fe20007f3e0ff */
[----:B------:R-:W-:-:S04]  /*0430*/  IMAD.MOV.U32 R8, RZ, RZ, 0x1 ;  /* 0x00000001ff087424 */ /* 0x000fc800078e00ff */
[----:B------:R-:W-:-:S05]  /*0440*/  @!P0 IMAD.X R7, RZ, RZ, R9, P1 ;  /* 0x000000ffff078224 */ /* 0x000fca00008e0609 */
[----:B------:R4:W-:Y:S01]  /*0450*/  @!P0 STG.E.U8 desc[UR6][R6.64], R8 ;  /* 0x0000000806008986 */ /* 0x0009e2000c101106 */
[----:B0-----:R-:W-:-:S13]  /*0460*/  ISETP.GT.U32.AND P0, PT, R3, UR4, PT ;  /* 0x0000000403007c0c */ /* 0x001fda000bf04070 */
[----:B----4-:R-:W-:Y:S05]  /*0470*/  @!P0 BRA `(.L_x_3) ;  /* 0xfffffffc00248947 */ /* 0x010fea000383ffff */
[----:B------:R-:W-:Y:S05]  /*0480*/  EXIT ;  /* 0x000000000000794d */ /* 0x000fea0003800000 */
.L_x_4:
[----:B------:R-:W-:-:S00]  /*0490*/  BRA `(.L_x_4) ;  /* 0xfffffffc00fc7947 */ /* 0x000fc0000383ffff */
[----:B------:R-:W-:-:S00]  /*04a0*/  NOP ;  /* 0x0000000000007918 */ /* 0x000fc00000000000 */
        /* <DEDUP_REMOVED lines=13> */
.L_x_5:


//--------------------- .nv.shared._Z11find_kerneljPb --------------------------
	.section	.nv.shared._Z11find_kerneljPb,"aw",@nobits
	.sectionflags	@""
.nv.shared._Z11find_kerneljPb:
	.zero		1025


//--------------------- .nv.shared.reserved.0     --------------------------
	.section	.nv.shared.reserved.0,"aw",@nobits
	.weak		__nv_reservedSMEM_offset_0_alias
	.size		__nv_reservedSMEM_offset_0_alias, 0, 64
	.other		__nv_reservedSMEM_offset_0_alias,@"STO_CUDA_RESERVED_SHARED STV_DEFAULT"
__nv_reservedSMEM_offset_0_alias:
	.zero		0
	.zero		64


//--------------------- .nv.constant0._Z11find_kerneljPb --------------------------
	.section	.nv.constant0._Z11find_kerneljPb,"a",@progbits
	.sectionflags	@""
	.align	4
.nv.constant0._Z11find_kerneljPb:
	.zero		912


//--------------------- SYMBOLS --------------------------

	.type		.nv.reservedSmem.offset0,@object
	.size		.nv.reservedSmem.offset0,0x4
	.type		.nv.reservedSmem.cap,@object
	.size		.nv.reservedSmem.cap,0x4
